//
// Generated by NVIDIA NVVM Compiler
//
// Compiler Build ID: CL-36424714
// Cuda compilation tools, release 13.0, V13.0.88
// Based on NVVM 20.0.0
//

.version 9.0
.target sm_100
.address_size 64

	// .globl	_Z6test01v
.extern .func  (.param .b32 func_retval0) vprintf
(
	.param .b64 vprintf_param_0,
	.param .b64 vprintf_param_1
)
;
.global .align 1 .b8 $str[48] = {66, 108, 111, 99, 107, 32, 105, 100, 58, 32, 37, 100, 32, 45, 45, 45, 32, 87, 97, 114, 112, 32, 105, 100, 58, 32, 37, 100, 32, 45, 45, 45, 32, 84, 104, 114, 101, 97, 100, 32, 105, 100, 58, 32, 37, 100, 10};

.visible .entry _Z6test01v()
{
	.local .align 8 .b8 	__local_depot0[16];
	.reg .b64 	%SP;
	.reg .b64 	%SPL;
	.reg .b32 	%r<6>;
	.reg .b64 	%rd<5>;

	mov.u64 	%SPL, __local_depot0;
	cvta.local.u64 	%SP, %SPL;
	add.u64 	%rd1, %SP, 0;
	add.u64 	%rd2, %SPL, 0;
	mov.u32 	%r1, %tid.x;
	shr.u32 	%r2, %r1, 5;
	mov.u32 	%r3, %ctaid.x;
	st.local.v2.u32 	[%rd2], {%r3, %r2};
	st.local.u32 	[%rd2+8], %r1;
	mov.u64 	%rd3, $str;
	cvta.global.u64 	%rd4, %rd3;
	{ // callseq 0, 0
	.param .b64 param0;
	st.param.b64 	[param0], %rd4;
	.param .b64 param1;
	st.param.b64 	[param1], %rd1;
	.param .b32 retval0;
	call.uni (retval0), 
	vprintf, 
	(
	param0, 
	param1
	);
	ld.param.b32 	%r4, [retval0];
	} // callseq 0
	ret;

}


// ===== COMPILED SASS (sm_100) =====

	.target	sm_100

	.elftype	@"ET_EXEC"


//--------------------- .note.nv.tkinfo           --------------------------
	.section	.note.nv.tkinfo,"",@"SHT_NOTE"
	.sectionflags	@"SHF_NOTE_NV_TKINFO"
	.tkinfo
        /*0018*/ 	.word	0x00000002
        /*0030*/ 	.string	""
        /*0030*/ 	.string	"ptxas"
        /*0030*/ 	.string	"Cuda compilation tools, release 13.0, V13.0.88"
        /*0030*/ 	.string	"Build cuda_13.0.r13.0/compiler.36424714_0"
        /*0030*/ 	.string	"-arch sm_100 -m 64 "



//--------------------- .note.nv.cuinfo           --------------------------
	.section	.note.nv.cuinfo,"",@"SHT_NOTE"
	.sectionflags	@"SHF_NOTE_NV_CUINFO"
        /*0018*/ 	.short	0x0002
        /*001a*/ 	.short	0x0064
        /*001c*/ 	.short	0x0082
	.zero		2


//--------------------- .nv.info                  --------------------------
	.section	.nv.info,"",@"SHT_CUDA_INFO"
	.align	4


	//----- nvinfo : EIATTR_REGCOUNT
	.align		4
        /*0000*/ 	.byte	0x04, 0x2f
        /*0002*/ 	.short	(.L_2 - .L_1)
	.align		4
.L_1:
        /*0004*/ 	.word	index@(_Z6test01v)
        /*0008*/ 	.word	0x00000018


	//----- nvinfo : EIATTR_FRAME_SIZE
	.align		4
.L_2:
        /*000c*/ 	.byte	0x04, 0x11
        /*000e*/ 	.short	(.L_4 - .L_3)
	.align		4
.L_3:
        /*0010*/ 	.word	index@(_Z6test01v)
        /*0014*/ 	.word	0x00000010


	//----- nvinfo : EIATTR_MIN_STACK_SIZE
	.align		4
.L_4:
        /*0018*/ 	.byte	0x04, 0x12
        /*001a*/ 	.short	(.L_6 - .L_5)
	.align		4
.L_5:
        /*001c*/ 	.word	index@(_Z6test01v)
        /*0020*/ 	.word	0x00000010
.L_6:


//--------------------- .nv.compat                --------------------------
	.section	.nv.compat,"",@"SHT_CUDA_COMPAT_INFO"
	.align	4
        /*0000*/ 	.byte	0x02, 0x09, 0x00, 0x00, 0x02, 0x02, 0x01, 0x00, 0x02, 0x05, 0x05, 0x00, 0x03, 0x07, 0x01, 0x01
        /*0010*/ 	.byte	0x02, 0x03, 0x00, 0x00, 0x02, 0x06, 0x01, 0x00, 0x04, 0x0b, 0x08, 0x00, 0x09, 0x00, 0x00, 0x00
        /*0020*/ 	.byte	0x00, 0x00, 0x00, 0x00


//--------------------- .nv.info._Z6test01v       --------------------------
	.section	.nv.info._Z6test01v,"",@"SHT_CUDA_INFO"
	.sectionflags	@""
	.align	4


	//----- nvinfo : EIATTR_CUDA_API_VERSION
	.align		4
        /*0000*/ 	.byte	0x04, 0x37
        /*0002*/ 	.short	(.L_8 - .L_7)
.L_7:
        /*0004*/ 	.word	0x00000082


	//----- nvinfo : EIATTR_SPARSE_MMA_MASK
	.align		4
.L_8:
        /*0008*/ 	.byte	0x03, 0x50
        /*000a*/ 	.short	0x0000


	//----- nvinfo : EIATTR_MAXREG_COUNT
	.align		4
        /*000c*/ 	.byte	0x03, 0x1b
        /*000e*/ 	.short	0x00ff


	//----- nvinfo : EIATTR_EXTERNS
	.align		4
        /*0010*/ 	.byte	0x04, 0x0f
        /*0012*/ 	.short	(.L_10 - .L_9)


	//   ....[0]....
	.align		4
.L_9:
        /*0014*/ 	.word	index@(vprintf)


	//----- nvinfo : EIATTR_MERCURY_ISA_VERSION
	.align		4
.L_10:
        /*0018*/ 	.byte	0x03, 0x5f
        /*001a*/ 	.short	0x0101


	//----- nvinfo : EIATTR_VRC_CTA_INIT_COUNT
	.align		4
        /*001c*/ 	.byte	0x02, 0x4a
	.zero		1
	.zero		1


	//----- nvinfo : EIATTR_SYSCALL_OFFSETS
	.align		4
        /*0020*/ 	.byte	0x04, 0x46
        /*0022*/ 	.short	(.L_12 - .L_11)


	//   ....[0]....
.L_11:
        /*0024*/ 	.word	0x00000110


	//----- nvinfo : EIATTR_EXIT_INSTR_OFFSETS
	.align		4
.L_12:
        /*0028*/ 	.byte	0x04, 0x1c
        /*002a*/ 	.short	(.L_14 - .L_13)


	//   ....[0]....
.L_13:
        /*002c*/ 	.word	0x00000120


	//----- nvinfo : EIATTR_SW_WAR
	.align		4
.L_14:
        /*0030*/ 	.byte	0x04, 0x36
        /*0032*/ 	.short	(.L_16 - .L_15)
.L_15:
        /*0034*/ 	.word	0x00000008
.L_16:


//--------------------- .nv.callgraph             --------------------------
	.section	.nv.callgraph,"",@"SHT_CUDA_CALLGRAPH"
	.align	4
	.sectionentsize	8
	.align		4
        /*0000*/ 	.word	0x00000000
	.align		4
        /*0004*/ 	.word	0xffffffff
	.align		4
        /*0008*/ 	.word	index@(_Z6test01v)
	.align		4
        /*000c*/ 	.word	index@(vprintf)
	.align		4
        /*0010*/ 	.word	0x00000000
	.align		4
        /*0014*/ 	.word	0xfffffffe
	.align		4
        /*0018*/ 	.word	0x00000000
	.align		4
        /*001c*/ 	.word	0xfffffffd
	.align		4
        /*0020*/ 	.word	0x00000000
	.align		4
        /*0024*/ 	.word	0xfffffffc


//--------------------- .nv.constant4             --------------------------
	.section	.nv.constant4,"a",@progbits
	.align	8
	.align		8
.nv.constant4:
        /*0000*/ 	.dword	vprintf
	.align		8
        /*0008*/ 	.dword	$str


//--------------------- .text._Z6test01v          --------------------------
	.section	.text._Z6test01v,"ax",@progbits
	.align	128
        .global         _Z6test01v
        .type           _Z6test01v,@function
        .size           _Z6test01v,(.L_x_2 - _Z6test01v)
        .other          _Z6test01v,@"STO_CUDA_ENTRY STV_DEFAULT"
_Z6test01v:
.text._Z6test01v:
[----:B------:R-:W0:Y:S01]  /*0000*/  LDC R1, c[0x0][0x37c] ;  /* 0x0000df00ff017b82 */ /* 0x000e220000000800 */
[----:B------:R-:W1:Y:S01]  /*0010*/  S2R R8, SR_TID.X ;  /* 0x0000000000087919 */ /* 0x000e620000002100 */
[----:B0-----:R-:W-:Y:S01]  /*0020*/  VIADD R1, R1, 0xfffffff0 ;  /* 0xfffffff001017836 */ /* 0x001fe20000000000 */
[----:B------:R-:W-:Y:S01]  /*0030*/  MOV R0, 0x0 ;  /* 0x0000000000007802 */ /* 0x000fe20000000f00 */
[----:B------:R-:W0:Y:S01]  /*0040*/  LDCU UR4, c[0x0][0x2f8] ;  /* 0x00005f00ff0477ac */ /* 0x000e220008000800 */
[----:B------:R-:W2:Y:S03]  /*0050*/  S2R R10, SR_CTAID.X ;  /* 0x00000000000a7919 */ /* 0x000ea60000002500 */
[----:B------:R3:W4:Y:S01]  /*0060*/  LDC.64 R2, c[0x4][R0] ;  /* 0x0100000000027b82 */ /* 0x0007220000000a00 */
[----:B------:R-:W5:Y:S01]  /*0070*/  LDCU.64 UR6, c[0x4][0x8] ;  /* 0x01000100ff0677ac */ /* 0x000f620008000a00 */
[----:B------:R-:W1:Y:S01]  /*0080*/  LDCU UR5, c[0x0][0x2fc] ;  /* 0x00005f80ff0577ac */ /* 0x000e620008000800 */
[----:B0-----:R-:W-:Y:S01]  /*0090*/  IADD3 R6, P0, PT, R1, UR4, RZ ;  /* 0x0000000401067c10 */ /* 0x001fe2000ff1e0ff */
[----:B-----5:R-:W-:-:S02]  /*00a0*/  IMAD.U32 R4, RZ, RZ, UR6 ;  /* 0x00000006ff047e24 */ /* 0x020fc4000f8e00ff */
[----:B------:R-:W-:Y:S02]  /*00b0*/  IMAD.U32 R5, RZ, RZ, UR7 ;  /* 0x00000007ff057e24 */ /* 0x000fe4000f8e00ff */
[----:B-1----:R-:W-:Y:S01]  /*00c0*/  IMAD.X R7, RZ, RZ, UR5, P0 ;  /* 0x00000005ff077e24 */ /* 0x002fe200080e06ff */
[----:B------:R-:W-:Y:S01]  /*00d0*/  SHF.R.U32.HI R11, RZ, 0x5, R8 ;  /* 0x00000005ff0b7819 */ /* 0x000fe20000011608 */
[----:B------:R3:W-:Y:S04]  /*00e0*/  STL [R1+0x8], R8 ;  /* 0x0000080801007387 */ /* 0x0007e80000100800 */
[----:B--2---:R3:W-:Y:S02]  /*00f0*/  STL.64 [R1], R10 ;  /* 0x0000000a01007387 */ /* 0x0047e40000100a00 */
[----:B------:R-:W-:-:S07]  /*0100*/  LEPC R20, `(.L_x_0) ;  /* 0x000000001014794e */ /* 0x000fce0000000000 */
[----:B---34-:R-:W-:Y:S05]  /*0110*/  CALL.ABS.NOINC R2 ;  /* 0x0000000002007343 */ /* 0x018fea0003c00000 */
.L_x_0:
[----:B------:R-:W-:Y:S05]  /*0120*/  EXIT ;  /* 0x000000000000794d */ /* 0x000fea0003800000 */
.L_x_1:
[----:B------:R-:W-:-:S00]  /*0130*/  BRA `(.L_x_1) ;  /* 0xfffffffc00fc7947 */ /* 0x000fc0000383ffff */
[----:B------:R-:W-:-:S00]  /*0140*/  NOP ;  /* 0x0000000000007918 */ /* 0x000fc00000000000 */
        /* <DEDUP_REMOVED lines=11> */
.L_x_2:


//--------------------- .nv.global.init           --------------------------
	.section	.nv.global.init,"aw",@progbits
.nv.global.init:
	.type		$str,@object
	.size		$str,(.L_0 - $str)
$str:
        /*0000*/ 	.byte	0x42, 0x6c, 0x6f, 0x63, 0x6b, 0x20, 0x69, 0x64, 0x3a, 0x20, 0x25, 0x64, 0x20, 0x2d, 0x2d, 0x2d
        /*0010*/ 	.byte	0x20, 0x57, 0x61, 0x72, 0x70, 0x20, 0x69, 0x64, 0x3a, 0x20, 0x25, 0x64, 0x20, 0x2d, 0x2d, 0x2d
        /*0020*/ 	.byte	0x20, 0x54, 0x68, 0x72, 0x65, 0x61, 0x64, 0x20, 0x69, 0x64, 0x3a, 0x20, 0x25, 0x64, 0x0a, 0x00
.L_0:


//--------------------- .nv.shared.reserved.0     --------------------------
	.section	.nv.shared.reserved.0,"aw",@nobits
	.weak		__nv_reservedSMEM_offset_0_alias
	.size		__nv_reservedSMEM_offset_0_alias, 0, 64
	.other		__nv_reservedSMEM_offset_0_alias,@"STO_CUDA_RESERVED_SHARED STV_DEFAULT"
__nv_reservedSMEM_offset_0_alias:
	.zero		0
	.zero		64


//--------------------- .nv.constant0._Z6test01v  --------------------------
	.section	.nv.constant0._Z6test01v,"a",@progbits
	.sectionflags	@""
	.align	4
.nv.constant0._Z6test01v:
	.zero		896


//--------------------- SYMBOLS --------------------------

	.type		.nv.reservedSmem.offset0,@object
	.size		.nv.reservedSmem.offset0,0x4
	.type		vprintf,@function
